//
// Generated by NVIDIA NVVM Compiler
//
// Compiler Build ID: CL-36424714
// Cuda compilation tools, release 13.0, V13.0.88
// Based on NVVM 20.0.0
//

.version 9.0
.target sm_100
.address_size 64

	// .globl	default_function_kernel_1
// _ZZ25default_function_kernel_1E14compute_shared has been demoted
// _ZZ25default_function_kernel_1E11ph_4_shared has been demoted

.visible .entry default_function_kernel_1(
	.param .u64 .ptr .align 1 default_function_kernel_1_param_0,
	.param .u64 .ptr .align 1 default_function_kernel_1_param_1,
	.param .u64 .ptr .align 1 default_function_kernel_1_param_2
)
.maxntid 2
{
	.reg .pred 	%p<14>;
	.reg .b16 	%rs<16>;
	.reg .b32 	%r<53>;
	.reg .b32 	%f<195>;
	.reg .b64 	%rd<15>;
	// demoted variable
	.shared .align 4 .b8 _ZZ25default_function_kernel_1E14compute_shared[320];
	// demoted variable
	.shared .align 4 .b8 _ZZ25default_function_kernel_1E11ph_4_shared[160];
	ld.param.u64 	%rd2, [default_function_kernel_1_param_0];
	ld.param.u64 	%rd4, [default_function_kernel_1_param_1];
	ld.param.u64 	%rd3, [default_function_kernel_1_param_2];
	cvta.to.global.u64 	%rd1, %rd4;
	mov.u32 	%r1, %ctaid.x;
	mul.lo.s32 	%r16, %r1, 10;
	mov.u32 	%r2, %tid.x;
	or.b32  	%r3, %r16, %r2;
	shl.b32 	%r17, %r2, 2;
	mov.u32 	%r18, _ZZ25default_function_kernel_1E14compute_shared;
	add.s32 	%r4, %r18, %r17;
	mov.b32 	%r52, 8;
	mov.b32 	%r51, 0;
	mov.b32 	%r50, -40;
$L__BB0_1:
	cvt.u16.u32 	%rs2, %r50;
	add.s16 	%rs1, %rs2, 40;
	and.b16  	%rs3, %rs1, 255;
	mul.lo.s16 	%rs4, %rs3, 205;
	shr.u16 	%rs5, %rs4, 10;
	mul.wide.u16 	%r19, %rs5, 40;
	mul.lo.s16 	%rs6, %rs5, 5;
	sub.s16 	%rs7, %rs1, %rs6;
	shl.b16 	%rs8, %rs7, 1;
	cvt.u32.u16 	%r20, %rs8;
	and.b32  	%r21, %r20, 254;
	add.s32 	%r22, %r3, %r19;
	add.s32 	%r23, %r22, %r21;
	mul.wide.u32 	%rd5, %r23, 4;
	add.s64 	%rd6, %rd1, %rd5;
	ld.global.nc.f32 	%f1, [%rd6];
	abs.f32 	%f2, %f1;
	fma.rn.f32 	%f13, %f1, %f1, 0f3F800000;
	rsqrt.approx.ftz.f32 	%f14, %f13;
	fma.rn.f32 	%f15, %f13, %f14, 0f3F800000;
	rcp.approx.ftz.f32 	%f16, %f15;
	mul.f32 	%f17, %f2, %f16;
	fma.rn.f32 	%f18, %f2, %f17, %f2;
	setp.gt.f32 	%p1, %f2, 0f4B000000;
	selp.f32 	%f3, %f2, %f18, %p1;
	mov.f32 	%f19, 0f3F800000;
	add.rz.f32 	%f20, %f3, %f19;
	mov.b32 	%r24, %f20;
	add.s32 	%r25, %r24, -1061158912;
	and.b32  	%r26, %r25, -8388608;
	mov.b32 	%r8, %f3;
	sub.s32 	%r27, %r8, %r26;
	mov.b32 	%f21, %r27;
	sub.s32 	%r28, 1082130432, %r26;
	mov.b32 	%f22, %r28;
	fma.rn.f32 	%f23, %f22, 0f3E800000, 0fBF800000;
	add.f32 	%f24, %f23, %f21;
	cvt.rn.f32.s32 	%f25, %r26;
	mul.f32 	%f26, %f25, 0f34000000;
	fma.rn.f32 	%f27, %f24, 0fBD39BF78, 0f3DD80012;
	fma.rn.f32 	%f28, %f27, %f24, 0fBE0778E0;
	fma.rn.f32 	%f29, %f28, %f24, 0f3E146475;
	fma.rn.f32 	%f30, %f29, %f24, 0fBE2A68DD;
	fma.rn.f32 	%f31, %f30, %f24, 0f3E4CAF9E;
	fma.rn.f32 	%f32, %f31, %f24, 0fBE800042;
	fma.rn.f32 	%f33, %f32, %f24, 0f3EAAAAE6;
	fma.rn.f32 	%f34, %f33, %f24, 0fBF000000;
	mul.f32 	%f35, %f24, %f34;
	fma.rn.f32 	%f36, %f35, %f24, %f24;
	fma.rn.f32 	%f193, %f26, 0f3F317218, %f36;
	setp.lt.u32 	%p2, %r8, 2139095040;
	@%p2 bra 	$L__BB0_3;
	setp.gt.s32 	%p3, %r8, -1082130432;
	fma.rn.f32 	%f37, %f3, 0f7F800000, 0f7F800000;
	selp.f32 	%f38, %f37, %f193, %p3;
	setp.eq.f32 	%p4, %f3, 0f00000000;
	selp.f32 	%f193, 0f80000000, %f38, %p4;
$L__BB0_3:
	setp.gt.f32 	%p5, %f2, 0f4B000000;
	add.f32 	%f39, %f193, 0f3F317218;
	selp.f32 	%f40, %f39, %f193, %p5;
	setp.num.f32 	%p6, %f2, %f2;
	copysign.f32 	%f41, %f1, %f40;
	selp.f32 	%f42, %f41, %f40, %p6;
	add.s32 	%r29, %r4, %r51;
	st.shared.f32 	[%r29], %f42;
	add.s16 	%rs9, %rs1, 1;
	and.b16  	%rs10, %rs9, 255;
	mul.lo.s16 	%rs11, %rs10, 205;
	shr.u16 	%rs12, %rs11, 10;
	mul.wide.u16 	%r30, %rs12, 40;
	mul.lo.s16 	%rs13, %rs12, 5;
	sub.s16 	%rs14, %rs9, %rs13;
	shl.b16 	%rs15, %rs14, 1;
	cvt.u32.u16 	%r31, %rs15;
	and.b32  	%r32, %r31, 254;
	add.s32 	%r33, %r3, %r30;
	add.s32 	%r34, %r33, %r32;
	mul.wide.u32 	%rd7, %r34, 4;
	add.s64 	%rd8, %rd1, %rd7;
	ld.global.nc.f32 	%f7, [%rd8];
	abs.f32 	%f8, %f7;
	fma.rn.f32 	%f43, %f7, %f7, 0f3F800000;
	rsqrt.approx.ftz.f32 	%f44, %f43;
	fma.rn.f32 	%f45, %f43, %f44, 0f3F800000;
	rcp.approx.ftz.f32 	%f46, %f45;
	mul.f32 	%f47, %f8, %f46;
	fma.rn.f32 	%f48, %f8, %f47, %f8;
	setp.gt.f32 	%p7, %f8, 0f4B000000;
	selp.f32 	%f9, %f8, %f48, %p7;
	mov.f32 	%f49, 0f3F800000;
	add.rz.f32 	%f50, %f9, %f49;
	mov.b32 	%r35, %f50;
	add.s32 	%r36, %r35, -1061158912;
	and.b32  	%r37, %r36, -8388608;
	mov.b32 	%r9, %f9;
	sub.s32 	%r38, %r9, %r37;
	mov.b32 	%f51, %r38;
	sub.s32 	%r39, 1082130432, %r37;
	mov.b32 	%f52, %r39;
	fma.rn.f32 	%f53, %f52, 0f3E800000, 0fBF800000;
	add.f32 	%f54, %f53, %f51;
	cvt.rn.f32.s32 	%f55, %r37;
	mul.f32 	%f56, %f55, 0f34000000;
	fma.rn.f32 	%f57, %f54, 0fBD39BF78, 0f3DD80012;
	fma.rn.f32 	%f58, %f57, %f54, 0fBE0778E0;
	fma.rn.f32 	%f59, %f58, %f54, 0f3E146475;
	fma.rn.f32 	%f60, %f59, %f54, 0fBE2A68DD;
	fma.rn.f32 	%f61, %f60, %f54, 0f3E4CAF9E;
	fma.rn.f32 	%f62, %f61, %f54, 0fBE800042;
	fma.rn.f32 	%f63, %f62, %f54, 0f3EAAAAE6;
	fma.rn.f32 	%f64, %f63, %f54, 0fBF000000;
	mul.f32 	%f65, %f54, %f64;
	fma.rn.f32 	%f66, %f65, %f54, %f54;
	fma.rn.f32 	%f194, %f56, 0f3F317218, %f66;
	setp.lt.u32 	%p8, %r9, 2139095040;
	@%p8 bra 	$L__BB0_5;
	setp.gt.s32 	%p9, %r9, -1082130432;
	fma.rn.f32 	%f67, %f9, 0f7F800000, 0f7F800000;
	selp.f32 	%f68, %f67, %f194, %p9;
	setp.eq.f32 	%p10, %f9, 0f00000000;
	selp.f32 	%f194, 0f80000000, %f68, %p10;
$L__BB0_5:
	setp.gt.f32 	%p11, %f8, 0f4B000000;
	add.f32 	%f69, %f194, 0f3F317218;
	selp.f32 	%f70, %f69, %f194, %p11;
	setp.num.f32 	%p12, %f8, %f8;
	copysign.f32 	%f71, %f7, %f70;
	selp.f32 	%f72, %f71, %f70, %p12;
	add.s32 	%r40, %r4, %r52;
	st.shared.f32 	[%r40], %f72;
	add.s32 	%r52, %r52, 16;
	add.s32 	%r51, %r51, 16;
	add.s32 	%r50, %r50, 2;
	setp.ne.s32 	%p13, %r52, 328;
	@%p13 bra 	$L__BB0_1;
	cvta.to.global.u64 	%rd9, %rd2;
	cvta.to.global.u64 	%rd10, %rd3;
	mul.wide.u32 	%rd11, %r2, 4;
	add.s64 	%rd12, %rd10, %rd11;
	ld.global.nc.f32 	%f73, [%rd12];
	mov.u32 	%r42, _ZZ25default_function_kernel_1E11ph_4_shared;
	add.s32 	%r43, %r42, %r17;
	st.shared.f32 	[%r43], %f73;
	ld.global.nc.f32 	%f74, [%rd12+8];
	st.shared.f32 	[%r43+8], %f74;
	ld.global.nc.f32 	%f75, [%rd12+16];
	st.shared.f32 	[%r43+16], %f75;
	ld.global.nc.f32 	%f76, [%rd12+24];
	st.shared.f32 	[%r43+24], %f76;
	ld.global.nc.f32 	%f77, [%rd12+32];
	st.shared.f32 	[%r43+32], %f77;
	ld.global.nc.f32 	%f78, [%rd12+40];
	st.shared.f32 	[%r43+40], %f78;
	ld.global.nc.f32 	%f79, [%rd12+48];
	st.shared.f32 	[%r43+48], %f79;
	ld.global.nc.f32 	%f80, [%rd12+56];
	st.shared.f32 	[%r43+56], %f80;
	ld.global.nc.f32 	%f81, [%rd12+64];
	st.shared.f32 	[%r43+64], %f81;
	ld.global.nc.f32 	%f82, [%rd12+72];
	st.shared.f32 	[%r43+72], %f82;
	ld.global.nc.f32 	%f83, [%rd12+80];
	st.shared.f32 	[%r43+80], %f83;
	ld.global.nc.f32 	%f84, [%rd12+88];
	st.shared.f32 	[%r43+88], %f84;
	ld.global.nc.f32 	%f85, [%rd12+96];
	st.shared.f32 	[%r43+96], %f85;
	ld.global.nc.f32 	%f86, [%rd12+104];
	st.shared.f32 	[%r43+104], %f86;
	ld.global.nc.f32 	%f87, [%rd12+112];
	st.shared.f32 	[%r43+112], %f87;
	ld.global.nc.f32 	%f88, [%rd12+120];
	st.shared.f32 	[%r43+120], %f88;
	ld.global.nc.f32 	%f89, [%rd12+128];
	st.shared.f32 	[%r43+128], %f89;
	ld.global.nc.f32 	%f90, [%rd12+136];
	st.shared.f32 	[%r43+136], %f90;
	ld.global.nc.f32 	%f91, [%rd12+144];
	st.shared.f32 	[%r43+144], %f91;
	ld.global.nc.f32 	%f92, [%rd12+152];
	st.shared.f32 	[%r43+152], %f92;
	bar.sync 	0;
	mad.lo.s32 	%r45, %r2, 160, %r18;
	ld.shared.f32 	%f93, [%r45];
	mad.lo.s32 	%r46, %r2, 76, %r43;
	ld.shared.f32 	%f94, [%r46];
	fma.rn.f32 	%f95, %f93, %f94, 0f00000000;
	ld.shared.f32 	%f96, [%r45+40];
	ld.shared.f32 	%f97, [%r46+20];
	fma.rn.f32 	%f98, %f96, %f97, 0f00000000;
	ld.shared.f32 	%f99, [%r45+80];
	ld.shared.f32 	%f100, [%r46+40];
	fma.rn.f32 	%f101, %f99, %f100, 0f00000000;
	ld.shared.f32 	%f102, [%r45+120];
	ld.shared.f32 	%f103, [%r46+60];
	fma.rn.f32 	%f104, %f102, %f103, 0f00000000;
	ld.shared.f32 	%f105, [%r45+4];
	ld.shared.f32 	%f106, [%r46+4];
	fma.rn.f32 	%f107, %f105, %f106, %f95;
	ld.shared.f32 	%f108, [%r45+44];
	ld.shared.f32 	%f109, [%r46+24];
	fma.rn.f32 	%f110, %f108, %f109, %f98;
	ld.shared.f32 	%f111, [%r45+84];
	ld.shared.f32 	%f112, [%r46+44];
	fma.rn.f32 	%f113, %f111, %f112, %f101;
	ld.shared.f32 	%f114, [%r45+124];
	ld.shared.f32 	%f115, [%r46+64];
	fma.rn.f32 	%f116, %f114, %f115, %f104;
	ld.shared.f32 	%f117, [%r45+8];
	ld.shared.f32 	%f118, [%r46+8];
	fma.rn.f32 	%f119, %f117, %f118, %f107;
	ld.shared.f32 	%f120, [%r45+48];
	ld.shared.f32 	%f121, [%r46+28];
	fma.rn.f32 	%f122, %f120, %f121, %f110;
	ld.shared.f32 	%f123, [%r45+88];
	ld.shared.f32 	%f124, [%r46+48];
	fma.rn.f32 	%f125, %f123, %f124, %f113;
	ld.shared.f32 	%f126, [%r45+128];
	ld.shared.f32 	%f127, [%r46+68];
	fma.rn.f32 	%f128, %f126, %f127, %f116;
	ld.shared.f32 	%f129, [%r45+12];
	ld.shared.f32 	%f130, [%r46+12];
	fma.rn.f32 	%f131, %f129, %f130, %f119;
	ld.shared.f32 	%f132, [%r45+52];
	ld.shared.f32 	%f133, [%r46+32];
	fma.rn.f32 	%f134, %f132, %f133, %f122;
	ld.shared.f32 	%f135, [%r45+92];
	ld.shared.f32 	%f136, [%r46+52];
	fma.rn.f32 	%f137, %f135, %f136, %f125;
	ld.shared.f32 	%f138, [%r45+132];
	ld.shared.f32 	%f139, [%r46+72];
	fma.rn.f32 	%f140, %f138, %f139, %f128;
	ld.shared.f32 	%f141, [%r45+16];
	ld.shared.f32 	%f142, [%r46+16];
	fma.rn.f32 	%f143, %f141, %f142, %f131;
	ld.shared.f32 	%f144, [%r45+56];
	ld.shared.f32 	%f145, [%r46+36];
	fma.rn.f32 	%f146, %f144, %f145, %f134;
	ld.shared.f32 	%f147, [%r45+96];
	ld.shared.f32 	%f148, [%r46+56];
	fma.rn.f32 	%f149, %f147, %f148, %f137;
	ld.shared.f32 	%f150, [%r45+136];
	ld.shared.f32 	%f151, [%r46+76];
	fma.rn.f32 	%f152, %f150, %f151, %f140;
	ld.shared.f32 	%f153, [%r45+20];
	fma.rn.f32 	%f154, %f153, %f94, 0f00000000;
	ld.shared.f32 	%f155, [%r45+60];
	fma.rn.f32 	%f156, %f155, %f97, 0f00000000;
	ld.shared.f32 	%f157, [%r45+100];
	fma.rn.f32 	%f158, %f157, %f100, 0f00000000;
	ld.shared.f32 	%f159, [%r45+140];
	fma.rn.f32 	%f160, %f159, %f103, 0f00000000;
	ld.shared.f32 	%f161, [%r45+24];
	fma.rn.f32 	%f162, %f161, %f106, %f154;
	ld.shared.f32 	%f163, [%r45+64];
	fma.rn.f32 	%f164, %f163, %f109, %f156;
	ld.shared.f32 	%f165, [%r45+104];
	fma.rn.f32 	%f166, %f165, %f112, %f158;
	ld.shared.f32 	%f167, [%r45+144];
	fma.rn.f32 	%f168, %f167, %f115, %f160;
	ld.shared.f32 	%f169, [%r45+28];
	fma.rn.f32 	%f170, %f169, %f118, %f162;
	ld.shared.f32 	%f171, [%r45+68];
	fma.rn.f32 	%f172, %f171, %f121, %f164;
	ld.shared.f32 	%f173, [%r45+108];
	fma.rn.f32 	%f174, %f173, %f124, %f166;
	ld.shared.f32 	%f175, [%r45+148];
	fma.rn.f32 	%f176, %f175, %f127, %f168;
	ld.shared.f32 	%f177, [%r45+32];
	fma.rn.f32 	%f178, %f177, %f130, %f170;
	ld.shared.f32 	%f179, [%r45+72];
	fma.rn.f32 	%f180, %f179, %f133, %f172;
	ld.shared.f32 	%f181, [%r45+112];
	fma.rn.f32 	%f182, %f181, %f136, %f174;
	ld.shared.f32 	%f183, [%r45+152];
	fma.rn.f32 	%f184, %f183, %f139, %f176;
	ld.shared.f32 	%f185, [%r45+36];
	fma.rn.f32 	%f186, %f185, %f142, %f178;
	ld.shared.f32 	%f187, [%r45+76];
	fma.rn.f32 	%f188, %f187, %f145, %f180;
	ld.shared.f32 	%f189, [%r45+116];
	fma.rn.f32 	%f190, %f189, %f148, %f182;
	ld.shared.f32 	%f191, [%r45+156];
	fma.rn.f32 	%f192, %f191, %f151, %f184;
	shl.b32 	%r47, %r2, 5;
	shl.b32 	%r48, %r1, 1;
	add.s32 	%r49, %r48, %r47;
	mul.wide.u32 	%rd13, %r49, 4;
	add.s64 	%rd14, %rd9, %rd13;
	st.global.f32 	[%rd14], %f143;
	st.global.f32 	[%rd14+4], %f186;
	st.global.f32 	[%rd14+32], %f146;
	st.global.f32 	[%rd14+36], %f188;
	st.global.f32 	[%rd14+64], %f149;
	st.global.f32 	[%rd14+68], %f190;
	st.global.f32 	[%rd14+96], %f152;
	st.global.f32 	[%rd14+100], %f192;
	ret;

}
	// .globl	default_function_kernel
.visible .entry default_function_kernel(
	.param .u64 .ptr .align 1 default_function_kernel_param_0,
	.param .u64 .ptr .align 1 default_function_kernel_param_1
)
.maxntid 32
{
	.reg .pred 	%p<4>;
	.reg .b32 	%r<5>;
	.reg .b32 	%f<23>;
	.reg .b64 	%rd<8>;

	ld.param.u64 	%rd1, [default_function_kernel_param_0];
	ld.param.u64 	%rd2, [default_function_kernel_param_1];
	cvta.to.global.u64 	%rd3, %rd1;
	cvta.to.global.u64 	%rd4, %rd2;
	mov.u32 	%r1, %ctaid.x;
	shl.b32 	%r2, %r1, 5;
	mov.u32 	%r3, %tid.x;
	or.b32  	%r4, %r2, %r3;
	mul.wide.u32 	%rd5, %r4, 4;
	add.s64 	%rd6, %rd4, %rd5;
	ld.global.nc.f32 	%f1, [%rd6];
	abs.f32 	%f2, %f1;
	fma.rn.f32 	%f3, %f2, 0fBF000000, 0f3F000000;
	rsqrt.approx.ftz.f32 	%f4, %f3;
	mul.f32 	%f5, %f4, %f3;
	mul.f32 	%f6, %f4, 0fBF000000;
	fma.rn.f32 	%f7, %f5, %f6, 0f3F000000;
	fma.rn.f32 	%f8, %f5, %f7, %f5;
	setp.eq.f32 	%p1, %f2, 0f3F800000;
	selp.f32 	%f9, 0f00000000, %f8, %p1;
	setp.gt.f32 	%p2, %f2, 0f3F0F5C29;
	selp.f32 	%f10, %f9, %f2, %p2;
	mul.f32 	%f11, %f10, %f10;
	fma.rn.f32 	%f12, %f11, 0f3D4DD2F7, 0f3C99CA97;
	fma.rn.f32 	%f13, %f12, %f11, 0f3D3F90E8;
	fma.rn.f32 	%f14, %f13, %f11, 0f3D993CCF;
	fma.rn.f32 	%f15, %f14, %f11, 0f3E2AAC04;
	mul.f32 	%f16, %f11, %f15;
	fma.rn.f32 	%f17, %f16, %f10, %f10;
	mul.f32 	%f18, %f17, 0fC0000000;
	fma.rn.f32 	%f19, 0f3F6EE581, 0f3FD774EB, %f18;
	selp.f32 	%f20, %f19, %f17, %p2;
	setp.num.f32 	%p3, %f20, %f20;
	copysign.f32 	%f21, %f1, %f20;
	selp.f32 	%f22, %f21, %f20, %p3;
	add.s64 	%rd7, %rd3, %rd5;
	st.global.f32 	[%rd7], %f22;
	ret;

}


// ===== COMPILED SASS (sm_100) =====

	.target	sm_100

	.elftype	@"ET_EXEC"


//--------------------- .note.nv.tkinfo           --------------------------
	.section	.note.nv.tkinfo,"",@"SHT_NOTE"
	.sectionflags	@"SHF_NOTE_NV_TKINFO"
	.tkinfo
        /*0018*/ 	.word	0x00000002
        /*0030*/ 	.string	""
        /*0030*/ 	.string	"ptxas"
        /*0030*/ 	.string	"Cuda compilation tools, release 13.0, V13.0.88"
        /*0030*/ 	.string	"Build cuda_13.0.r13.0/compiler.36424714_0"
        /*0030*/ 	.string	"-arch sm_100 -m 64 "



//--------------------- .note.nv.cuinfo           --------------------------
	.section	.note.nv.cuinfo,"",@"SHT_NOTE"
	.sectionflags	@"SHF_NOTE_NV_CUINFO"
        /*0018*/ 	.short	0x0002
        /*001a*/ 	.short	0x0064
        /*001c*/ 	.short	0x0082
	.zero		2


//--------------------- .nv.info                  --------------------------
	.section	.nv.info,"",@"SHT_CUDA_INFO"
	.align	4


	//----- nvinfo : EIATTR_REGCOUNT
	.align		4
        /*0000*/ 	.byte	0x04, 0x2f
        /*0002*/ 	.short	(.L_1 - .L_0)
	.align		4
.L_0:
        /*0004*/ 	.word	index@(default_function_kernel_1)
        /*0008*/ 	.word	0x0000003e


	//----- nvinfo : EIATTR_FRAME_SIZE
	.align		4
.L_1:
        /*000c*/ 	.byte	0x04, 0x11
        /*000e*/ 	.short	(.L_3 - .L_2)
	.align		4
.L_2:
        /*0010*/ 	.word	index@(default_function_kernel_1)
        /*0014*/ 	.word	0x00000000


	//----- nvinfo : EIATTR_REGCOUNT
	.align		4
.L_3:
        /*0018*/ 	.byte	0x04, 0x2f
        /*001a*/ 	.short	(.L_5 - .L_4)
	.align		4
.L_4:
        /*001c*/ 	.word	index@(default_function_kernel)
        /*0020*/ 	.word	0x0000000c


	//----- nvinfo : EIATTR_FRAME_SIZE
	.align		4
.L_5:
        /*0024*/ 	.byte	0x04, 0x11
        /*0026*/ 	.short	(.L_7 - .L_6)
	.align		4
.L_6:
        /*0028*/ 	.word	index@(default_function_kernel)
        /*002c*/ 	.word	0x00000000


	//----- nvinfo : EIATTR_MIN_STACK_SIZE
	.align		4
.L_7:
        /*0030*/ 	.byte	0x04, 0x12
        /*0032*/ 	.short	(.L_9 - .L_8)
	.align		4
.L_8:
        /*0034*/ 	.word	index@(default_function_kernel)
        /*0038*/ 	.word	0x00000000


	//----- nvinfo : EIATTR_MIN_STACK_SIZE
	.align		4
.L_9:
        /*003c*/ 	.byte	0x04, 0x12
        /*003e*/ 	.short	(.L_11 - .L_10)
	.align		4
.L_10:
        /*0040*/ 	.word	index@(default_function_kernel_1)
        /*0044*/ 	.word	0x00000000
.L_11:


//--------------------- .nv.compat                --------------------------
	.section	.nv.compat,"",@"SHT_CUDA_COMPAT_INFO"
	.align	4
        /*0000*/ 	.byte	0x02, 0x09, 0x00, 0x00, 0x02, 0x02, 0x01, 0x00, 0x02, 0x05, 0x05, 0x00, 0x03, 0x07, 0x01, 0x01
        /*0010*/ 	.byte	0x02, 0x03, 0x00, 0x00, 0x02, 0x06, 0x01, 0x00, 0x04, 0x0b, 0x08, 0x00, 0x01, 0x00, 0x00, 0x00
        /*0020*/ 	.byte	0x00, 0x00, 0x00, 0x00


//--------------------- .nv.info.default_function_kernel --------------------------
	.section	.nv.info.default_function_kernel,"",@"SHT_CUDA_INFO"
	.sectionflags	@""
	.align	4


	//----- nvinfo : EIATTR_CUDA_API_VERSION
	.align		4
        /*0000*/ 	.byte	0x04, 0x37
        /*0002*/ 	.short	(.L_13 - .L_12)
.L_12:
        /*0004*/ 	.word	0x00000082


	//----- nvinfo : EIATTR_KPARAM_INFO
	.align		4
.L_13:
        /*0008*/ 	.byte	0x04, 0x17
        /*000a*/ 	.short	(.L_15 - .L_14)
.L_14:
        /*000c*/ 	.word	0x00000000
        /*0010*/ 	.short	0x0001
        /*0012*/ 	.short	0x0008
        /*0014*/ 	.byte	0x00, 0xf5, 0x21, 0x00


	//----- nvinfo : EIATTR_KPARAM_INFO
	.align		4
.L_15:
        /*0018*/ 	.byte	0x04, 0x17
        /*001a*/ 	.short	(.L_17 - .L_16)
.L_16:
        /*001c*/ 	.word	0x00000000
        /*0020*/ 	.short	0x0000
        /*0022*/ 	.short	0x0000
        /*0024*/ 	.byte	0x00, 0xf5, 0x21, 0x00


	//----- nvinfo : EIATTR_SPARSE_MMA_MASK
	.align		4
.L_17:
        /*0028*/ 	.byte	0x03, 0x50
        /*002a*/ 	.short	0x0000


	//----- nvinfo : EIATTR_MAXREG_COUNT
	.align		4
        /*002c*/ 	.byte	0x03, 0x1b
        /*002e*/ 	.short	0x00ff


	//----- nvinfo : EIATTR_MERCURY_ISA_VERSION
	.align		4
        /*0030*/ 	.byte	0x03, 0x5f
        /*0032*/ 	.short	0x0101


	//----- nvinfo : EIATTR_VRC_CTA_INIT_COUNT
	.align		4
        /*0034*/ 	.byte	0x02, 0x4a
	.zero		1
	.zero		1


	//----- nvinfo : EIATTR_EXIT_INSTR_OFFSETS
	.align		4
        /*0038*/ 	.byte	0x04, 0x1c
        /*003a*/ 	.short	(.L_19 - .L_18)


	//   ....[0]....
.L_18:
        /*003c*/ 	.word	0x00000250


	//----- nvinfo : EIATTR_MAX_THREADS
	.align		4
.L_19:
        /*0040*/ 	.byte	0x04, 0x05
        /*0042*/ 	.short	(.L_21 - .L_20)
.L_20:
        /*0044*/ 	.word	0x00000020
        /*0048*/ 	.word	0x00000001
        /*004c*/ 	.word	0x00000001


	//----- nvinfo : EIATTR_CBANK_PARAM_SIZE
	.align		4
.L_21:
        /*0050*/ 	.byte	0x03, 0x19
        /*0052*/ 	.short	0x0010


	//----- nvinfo : EIATTR_PARAM_CBANK
	.align		4
        /*0054*/ 	.byte	0x04, 0x0a
        /*0056*/ 	.short	(.L_23 - .L_22)
	.align		4
.L_22:
        /*0058*/ 	.word	index@(.nv.constant0.default_function_kernel)
        /*005c*/ 	.short	0x0380
        /*005e*/ 	.short	0x0010


	//----- nvinfo : EIATTR_SW_WAR
	.align		4
.L_23:
        /*0060*/ 	.byte	0x04, 0x36
        /*0062*/ 	.short	(.L_25 - .L_24)
.L_24:
        /*0064*/ 	.word	0x00000008
.L_25:


//--------------------- .nv.info.default_function_kernel_1 --------------------------
	.section	.nv.info.default_function_kernel_1,"",@"SHT_CUDA_INFO"
	.sectionflags	@""
	.align	4


	//----- nvinfo : EIATTR_CUDA_API_VERSION
	.align		4
        /*0000*/ 	.byte	0x04, 0x37
        /*0002*/ 	.short	(.L_27 - .L_26)
.L_26:
        /*0004*/ 	.word	0x00000082


	//----- nvinfo : EIATTR_KPARAM_INFO
	.align		4
.L_27:
        /*0008*/ 	.byte	0x04, 0x17
        /*000a*/ 	.short	(.L_29 - .L_28)
.L_28:
        /*000c*/ 	.word	0x00000000
        /*0010*/ 	.short	0x0002
        /*0012*/ 	.short	0x0010
        /*0014*/ 	.byte	0x00, 0xf5, 0x21, 0x00


	//----- nvinfo : EIATTR_KPARAM_INFO
	.align		4
.L_29:
        /*0018*/ 	.byte	0x04, 0x17
        /*001a*/ 	.short	(.L_31 - .L_30)
.L_30:
        /*001c*/ 	.word	0x00000000
        /*0020*/ 	.short	0x0001
        /*0022*/ 	.short	0x0008
        /*0024*/ 	.byte	0x00, 0xf5, 0x21, 0x00


	//----- nvinfo : EIATTR_KPARAM_INFO
	.align		4
.L_31:
        /*0028*/ 	.byte	0x04, 0x17
        /*002a*/ 	.short	(.L_33 - .L_32)
.L_32:
        /*002c*/ 	.word	0x00000000
        /*0030*/ 	.short	0x0000
        /*0032*/ 	.short	0x0000
        /*0034*/ 	.byte	0x00, 0xf5, 0x21, 0x00


	//----- nvinfo : EIATTR_SPARSE_MMA_MASK
	.align		4
.L_33:
        /*0038*/ 	.byte	0x03, 0x50
        /*003a*/ 	.short	0x0000


	//----- nvinfo : EIATTR_MAXREG_COUNT
	.align		4
        /*003c*/ 	.byte	0x03, 0x1b
        /*003e*/ 	.short	0x00ff


	//----- nvinfo : EIATTR_NUM_BARRIERS
	.align		4
        /*0040*/ 	.byte	0x02, 0x4c
        /*0042*/ 	.byte	0x01
	.zero		1


	//----- nvinfo : EIATTR_MERCURY_ISA_VERSION
	.align		4
        /*0044*/ 	.byte	0x03, 0x5f
        /*0046*/ 	.short	0x0101


	//----- nvinfo : EIATTR_VRC_CTA_INIT_COUNT
	.align		4
        /*0048*/ 	.byte	0x02, 0x4a
	.zero		1
	.zero		1


	//----- nvinfo : EIATTR_EXIT_INSTR_OFFSETS
	.align		4
        /*004c*/ 	.byte	0x04, 0x1c
        /*004e*/ 	.short	(.L_35 - .L_34)


	//   ....[0]....
.L_34:
        /*0050*/ 	.word	0x00001050


	//----- nvinfo : EIATTR_MAX_THREADS
	.align		4
.L_35:
        /*0054*/ 	.byte	0x04, 0x05
        /*0056*/ 	.short	(.L_37 - .L_36)
.L_36:
        /*0058*/ 	.word	0x00000002
        /*005c*/ 	.word	0x00000001
        /*0060*/ 	.word	0x00000001


	//----- nvinfo : EIATTR_CBANK_PARAM_SIZE
	.align		4
.L_37:
        /*0064*/ 	.byte	0x03, 0x19
        /*0066*/ 	.short	0x0018


	//----- nvinfo : EIATTR_PARAM_CBANK
	.align		4
        /*0068*/ 	.byte	0x04, 0x0a
        /*006a*/ 	.short	(.L_39 - .L_38)
	.align		4
.L_38:
        /*006c*/ 	.word	index@(.nv.constant0.default_function_kernel_1)
        /*0070*/ 	.short	0x0380
        /*0072*/ 	.short	0x0018


	//----- nvinfo : EIATTR_SW_WAR
	.align		4
.L_39:
        /*0074*/ 	.byte	0x04, 0x36
        /*0076*/ 	.short	(.L_41 - .L_40)
.L_40:
        /*0078*/ 	.word	0x00000008
.L_41:


//--------------------- .nv.callgraph             --------------------------
	.section	.nv.callgraph,"",@"SHT_CUDA_CALLGRAPH"
	.align	4
	.sectionentsize	8
	.align		4
        /*0000*/ 	.word	0x00000000
	.align		4
        /*0004*/ 	.word	0xffffffff
	.align		4
        /*0008*/ 	.word	0x00000000
	.align		4
        /*000c*/ 	.word	0xfffffffe
	.align		4
        /*0010*/ 	.word	0x00000000
	.align		4
        /*0014*/ 	.word	0xfffffffd
	.align		4
        /*0018*/ 	.word	0x00000000
	.align		4
        /*001c*/ 	.word	0xfffffffc


//--------------------- .text.default_function_kernel --------------------------
	.section	.text.default_function_kernel,"ax",@progbits
	.align	128
        .global         default_function_kernel
        .type           default_function_kernel,@function
        .size           default_function_kernel,(.L_x_3 - default_function_kernel)
        .other          default_function_kernel,@"STO_CUDA_ENTRY STV_DEFAULT"
default_function_kernel:
.text.default_function_kernel:
[----:B------:R-:W-:Y:S01]  /*0000*/  LDC R1, c[0x0][0x37c] ;  /* 0x0000df00ff017b82 */ /* 0x000fe20000000800 */
[----:B------:R-:W0:Y:S07]  /*0010*/  S2R R5, SR_TID.X ;  /* 0x0000000000057919 */ /* 0x000e2e0000002100 */
[----:B------:R-:W1:Y:S01]  /*0020*/  S2UR UR4, SR_CTAID.X ;  /* 0x00000000000479c3 */ /* 0x000e620000002500 */
[----:B------:R-:W2:Y:S07]  /*0030*/  LDCU.64 UR6, c[0x0][0x358] ;  /* 0x00006b00ff0677ac */ /* 0x000eae0008000a00 */
[----:B------:R-:W3:Y:S01]  /*0040*/  LDC.64 R2, c[0x0][0x388] ;  /* 0x0000e200ff027b82 */ /* 0x000ee20000000a00 */
[----:B-1----:R-:W-:-:S06]  /*0050*/  USHF.L.U32 UR4, UR4, 0x5, URZ ;  /* 0x0000000504047899 */ /* 0x002fcc00080006ff */
[----:B0-----:R-:W-:-:S05]  /*0060*/  LOP3.LUT R5, R5, UR4, RZ, 0xfc, !PT ;  /* 0x0000000405057c12 */ /* 0x001fca000f8efcff */
[----:B---3--:R-:W-:-:S05]  /*0070*/  IMAD.WIDE.U32 R2, R5, 0x4, R2 ;  /* 0x0000000405027825 */ /* 0x008fca00078e0002 */
[----:B--2---:R0:W2:Y:S01]  /*0080*/  LDG.E.CONSTANT R0, desc[UR6][R2.64] ;  /* 0x0000000602007981 */ /* 0x0040a2000c1e9900 */
[----:B------:R-:W-:Y:S01]  /*0090*/  HFMA2 R7, -RZ, RZ, 1.75, 0 ;  /* 0x3f000000ff077431 */ /* 0x000fe200000001ff */
[----:B0-----:R-:W-:-:S04]  /*00a0*/  MOV R3, 0x3d4dd2f7 ;  /* 0x3d4dd2f700037802 */ /* 0x001fc80000000f00 */
[C---:B--2---:R-:W-:Y:S01]  /*00b0*/  FFMA R4, |R0|.reuse, -R7, 0.5 ;  /* 0x3f00000000047423 */ /* 0x044fe20000000a07 */
[C---:B------:R-:W-:Y:S02]  /*00c0*/  FSETP.NEU.AND P1, PT, |R0|.reuse, 1, PT ;  /* 0x3f8000000000780b */ /* 0x040fe40003f2d200 */
[----:B------:R-:W-:Y:S01]  /*00d0*/  FSETP.GT.AND P0, PT, |R0|, 0.56000000238418579102, PT ;  /* 0x3f0f5c290000780b */ /* 0x000fe20003f04200 */
[----:B------:R-:W0:Y:S02]  /*00e0*/  MUFU.RSQ R7, R4 ;  /* 0x0000000400077308 */ /* 0x000e240000001400 */
[----:B0-----:R-:W-:Y:S01]  /*00f0*/  FMUL R6, R4, R7 ;  /* 0x0000000704067220 */ /* 0x001fe20000400000 */
[----:B------:R-:W-:-:S04]  /*0100*/  FMUL R7, R7, -0.5 ;  /* 0xbf00000007077820 */ /* 0x000fc80000400000 */
[----:B------:R-:W-:-:S04]  /*0110*/  FFMA R7, R6, R7, 0.5 ;  /* 0x3f00000006077423 */ /* 0x000fc80000000007 */
[----:B------:R-:W-:-:S05]  /*0120*/  FFMA R7, R6, R7, R6 ;  /* 0x0000000706077223 */ /* 0x000fca0000000006 */
[----:B------:R-:W-:-:S04]  /*0130*/  FSEL R7, R7, RZ, P1 ;  /* 0x000000ff07077208 */ /* 0x000fc80000800000 */
[----:B------:R-:W-:-:S05]  /*0140*/  FSEL R7, R7, |R0|, P0 ;  /* 0x4000000007077208 */ /* 0x000fca0000000000 */
[----:B------:R-:W-:-:S04]  /*0150*/  FMUL R6, R7, R7 ;  /* 0x0000000707067220 */ /* 0x000fc80000400000 */
[----:B------:R-:W-:-:S04]  /*0160*/  FFMA R3, R6, R3, 0.018773360177874565125 ;  /* 0x3c99ca9706037423 */ /* 0x000fc80000000003 */
[----:B------:R-:W-:-:S04]  /*0170*/  FFMA R3, R6, R3, 0.046769052743911743164 ;  /* 0x3d3f90e806037423 */ /* 0x000fc80000000003 */
[----:B------:R-:W-:-:S04]  /*0180*/  FFMA R3, R6, R3, 0.074823014438152313232 ;  /* 0x3d993ccf06037423 */ /* 0x000fc80000000003 */
[C---:B------:R-:W-:Y:S02]  /*0190*/  FFMA R9, R6.reuse, R3, 0.16667181253433227539 ;  /* 0x3e2aac0406097423 */ /* 0x040fe40000000003 */
[----:B------:R-:W0:Y:S02]  /*01a0*/  LDC.64 R2, c[0x0][0x380] ;  /* 0x0000e000ff027b82 */ /* 0x000e240000000a00 */
[----:B------:R-:W-:Y:S01]  /*01b0*/  FMUL R6, R6, R9 ;  /* 0x0000000906067220 */ /* 0x000fe20000400000 */
[----:B------:R-:W-:-:S03]  /*01c0*/  HFMA2 R9, -RZ, RZ, 1.9599609375, 20144 ;  /* 0x3fd774ebff097431 */ /* 0x000fc600000001ff */
[----:B------:R-:W-:-:S04]  /*01d0*/  FFMA R7, R7, R6, R7 ;  /* 0x0000000607077223 */ /* 0x000fc80000000007 */
[----:B------:R-:W-:-:S04]  /*01e0*/  FMUL R4, R7, -2 ;  /* 0xc000000007047820 */ /* 0x000fc80000400000 */
[----:B------:R-:W-:-:S05]  /*01f0*/  @P0 FFMA R7, R9, 0.93318945169448852539, R4 ;  /* 0x3f6ee58109070823 */ /* 0x000fca0000000004 */
[C---:B------:R-:W-:Y:S02]  /*0200*/  FSETP.NAN.AND P0, PT, R7.reuse, R7, PT ;  /* 0x000000070700720b */ /* 0x040fe40003f08000 */
[----:B------:R-:W-:Y:S01]  /*0210*/  LOP3.LUT R0, R7, 0x80000000, R0, 0xb8, !PT ;  /* 0x8000000007007812 */ /* 0x000fe200078eb800 */
[----:B0-----:R-:W-:-:S03]  /*0220*/  IMAD.WIDE.U32 R2, R5, 0x4, R2 ;  /* 0x0000000405027825 */ /* 0x001fc600078e0002 */
[----:B------:R-:W-:-:S05]  /*0230*/  FSEL R7, R0, R7, !P0 ;  /* 0x0000000700077208 */ /* 0x000fca0004000000 */
[----:B------:R-:W-:Y:S01]  /*0240*/  STG.E desc[UR6][R2.64], R7 ;  /* 0x0000000702007986 */ /* 0x000fe2000c101906 */
[----:B------:R-:W-:Y:S05]  /*0250*/  EXIT ;  /* 0x000000000000794d */ /* 0x000fea0003800000 */
.L_x_0:
[----:B------:R-:W-:-:S00]  /*0260*/  BRA `(.L_x_0) ;  /* 0xfffffffc00fc7947 */ /* 0x000fc0000383ffff */
[----:B------:R-:W-:-:S00]  /*0270*/  NOP ;  /* 0x0000000000007918 */ /* 0x000fc00000000000 */
        /* <DEDUP_REMOVED lines=8> */
.L_x_3:


//--------------------- .text.default_function_kernel_1 --------------------------
	.section	.text.default_function_kernel_1,"ax",@progbits
	.align	128
        .global         default_function_kernel_1
        .type           default_function_kernel_1,@function
        .size           default_function_kernel_1,(.L_x_4 - default_function_kernel_1)
        .other          default_function_kernel_1,@"STO_CUDA_ENTRY STV_DEFAULT"
default_function_kernel_1:
.text.default_function_kernel_1:
[----:B------:R-:W-:Y:S01]  /*0000*/  LDC R1, c[0x0][0x37c] ;  /* 0x0000df00ff017b82 */ /* 0x000fe20000000800 */
[----:B------:R-:W0:Y:S07]  /*0010*/  S2R R0, SR_CgaCtaId ;  /* 0x0000000000007919 */ /* 0x000e2e0000008800 */
[----:B------:R-:W1:Y:S01]  /*0020*/  S2UR UR8, SR_CTAID.X ;  /* 0x00000000000879c3 */ /* 0x000e620000002500 */
[----:B------:R-:W-:Y:S01]  /*0030*/  MOV R5, 0x400 ;  /* 0x0000040000057802 */ /* 0x000fe20000000f00 */
[----:B------:R-:W2:Y:S01]  /*0040*/  LDCU.64 UR6, c[0x0][0x358] ;  /* 0x00006b00ff0677ac */ /* 0x000ea20008000a00 */
[----:B------:R-:W3:Y:S01]  /*0050*/  S2R R44, SR_TID.X ;  /* 0x00000000002c7919 */ /* 0x000ee20000002100 */
[----:B------:R-:W-:Y:S01]  /*0060*/  MOV R6, 0xffffffd8 ;  /* 0xffffffd800067802 */ /* 0x000fe20000000f00 */
[----:B------:R-:W-:-:S03]  /*0070*/  UMOV UR5, 0x8 ;  /* 0x0000000800057882 */ /* 0x000fc60000000000 */
[----:B------:R-:W4:Y:S01]  /*0080*/  LDC.64 R2, c[0x0][0x388] ;  /* 0x0000e200ff027b82 */ /* 0x000f220000000a00 */
[----:B-1----:R-:W-:Y:S01]  /*0090*/  UIMAD UR4, UR8, 0xa, URZ ;  /* 0x0000000a080478a4 */ /* 0x002fe2000f8e02ff */
[----:B0-----:R-:W-:-:S04]  /*00a0*/  LEA R5, R0, R5, 0x18 ;  /* 0x0000000500057211 */ /* 0x001fc800078ec0ff */
[C---:B---3--:R-:W-:Y:S02]  /*00b0*/  LEA R0, R44.reuse, R5, 0x2 ;  /* 0x000000052c007211 */ /* 0x048fe400078e10ff */
[----:B------:R-:W-:Y:S01]  /*00c0*/  LOP3.LUT R4, R44, UR4, RZ, 0xfc, !PT ;  /* 0x000000042c047c12 */ /* 0x000fe2000f8efcff */
[----:B--2---:R-:W-:-:S06]  /*00d0*/  UMOV UR4, URZ ;  /* 0x000000ff00047c82 */ /* 0x004fcc0008000000 */
.L_x_1:
[C---:B------:R-:W-:Y:S02]  /*00e0*/  IADD3 R7, PT, PT, R6.reuse, 0x28, RZ ;  /* 0x0000002806077810 */ /* 0x040fe40007ffe0ff */
[----:B------:R-:W-:Y:S02]  /*00f0*/  IADD3 R10, PT, PT, R6, 0x29, RZ ;  /* 0x00000029060a7810 */ /* 0x000fe40007ffe0ff */
[----:B------:R-:W-:Y:S02]  /*0100*/  LOP3.LUT R8, R7, 0xff, RZ, 0xc0, !PT ;  /* 0x000000ff07087812 */ /* 0x000fe400078ec0ff */
[----:B------:R-:W-:-:S03]  /*0110*/  LOP3.LUT R9, R10, 0xff, RZ, 0xc0, !PT ;  /* 0x000000ff0a097812 */ /* 0x000fc600078ec0ff */
[----:B------:R-:W-:Y:S02]  /*0120*/  IMAD R8, R8, 0xcd, RZ ;  /* 0x000000cd08087824 */ /* 0x000fe400078e02ff */
[----:B------:R-:W-:-:S03]  /*0130*/  IMAD R11, R9, 0xcd, RZ ;  /* 0x000000cd090b7824 */ /* 0x000fc600078e02ff */
[----:B------:R-:W-:Y:S02]  /*0140*/  SHF.R.U32.HI R9, RZ, 0xa, R8 ;  /* 0x0000000aff097819 */ /* 0x000fe40000011608 */
[----:B------:R-:W-:Y:S02]  /*0150*/  SHF.R.U32.HI R11, RZ, 0xa, R11 ;  /* 0x0000000aff0b7819 */ /* 0x000fe4000001160b */
[----:B------:R-:W-:Y:S02]  /*0160*/  PRMT R8, R9, 0x9910, RZ ;  /* 0x0000991009087816 */ /* 0x000fe400000000ff */
[C---:B------:R-:W-:Y:S01]  /*0170*/  PRMT R12, R11.reuse, 0x9910, RZ ;  /* 0x000099100b0c7816 */ /* 0x040fe200000000ff */
[----:B------:R-:W-:Y:S01]  /*0180*/  IMAD R11, R11, 0x28, R4 ;  /* 0x000000280b0b7824 */ /* 0x000fe200078e0204 */
[----:B------:R-:W-:Y:S02]  /*0190*/  LEA R8, R8, R8, 0x2 ;  /* 0x0000000808087211 */ /* 0x000fe400078e10ff */
[----:B------:R-:W-:-:S02]  /*01a0*/  LEA R12, R12, R12, 0x2 ;  /* 0x0000000c0c0c7211 */ /* 0x000fc400078e10ff */
[----:B------:R-:W-:Y:S02]  /*01b0*/  IADD3 R8, PT, PT, RZ, -R8, RZ ;  /* 0x80000008ff087210 */ /* 0x000fe40007ffe0ff */
[----:B------:R-:W-:Y:S02]  /*01c0*/  IADD3 R12, PT, PT, RZ, -R12, RZ ;  /* 0x8000000cff0c7210 */ /* 0x000fe40007ffe0ff */
[----:B------:R-:W-:Y:S02]  /*01d0*/  PRMT R8, R8, 0x7710, RZ ;  /* 0x0000771008087816 */ /* 0x000fe400000000ff */
[----:B------:R-:W-:Y:S02]  /*01e0*/  PRMT R13, R12, 0x7710, RZ ;  /* 0x000077100c0d7816 */ /* 0x000fe400000000ff */
[----:B------:R-:W-:Y:S01]  /*01f0*/  IADD3 R7, PT, PT, R7, R8, RZ ;  /* 0x0000000807077210 */ /* 0x000fe20007ffe0ff */
[----:B------:R-:W-:Y:S01]  /*0200*/  IMAD R8, R9, 0x28, R4 ;  /* 0x0000002809087824 */ /* 0x000fe200078e0204 */
[----:B------:R-:W-:-:S02]  /*0210*/  IADD3 R10, PT, PT, R10, R13, RZ ;  /* 0x0000000d0a0a7210 */ /* 0x000fc40007ffe0ff */
[----:B------:R-:W-:Y:S02]  /*0220*/  SHF.L.U32 R7, R7, 0x1, RZ ;  /* 0x0000000107077819 */ /* 0x000fe400000006ff */
[----:B------:R-:W-:Y:S02]  /*0230*/  SHF.L.U32 R10, R10, 0x1, RZ ;  /* 0x000000010a0a7819 */ /* 0x000fe400000006ff */
[----:B------:R-:W-:Y:S02]  /*0240*/  LOP3.LUT R7, R7, 0xfe, RZ, 0xc0, !PT ;  /* 0x000000fe07077812 */ /* 0x000fe400078ec0ff */
[----:B------:R-:W-:Y:S02]  /*0250*/  LOP3.LUT R10, R10, 0xfe, RZ, 0xc0, !PT ;  /* 0x000000fe0a0a7812 */ /* 0x000fe400078ec0ff */
[----:B------:R-:W-:Y:S02]  /*0260*/  IADD3 R7, PT, PT, R7, R8, RZ ;  /* 0x0000000807077210 */ /* 0x000fe40007ffe0ff */
[----:B------:R-:W-:-:S03]  /*0270*/  IADD3 R9, PT, PT, R10, R11, RZ ;  /* 0x0000000b0a097210 */ /* 0x000fc60007ffe0ff */
[----:B----4-:R-:W-:-:S04]  /*0280*/  IMAD.WIDE.U32 R10, R7, 0x4, R2 ;  /* 0x00000004070a7825 */ /* 0x010fc800078e0002 */
[----:B------:R-:W-:Y:S01]  /*0290*/  IMAD.WIDE.U32 R8, R9, 0x4, R2 ;  /* 0x0000000409087825 */ /* 0x000fe200078e0002 */
[----:B------:R-:W2:Y:S05]  /*02a0*/  LDG.E.CONSTANT R7, desc[UR6][R10.64] ;  /* 0x000000060a077981 */ /* 0x000eaa000c1e9900 */
[----:B------:R-:W3:Y:S01]  /*02b0*/  LDG.E.CONSTANT R8, desc[UR6][R8.64] ;  /* 0x0000000608087981 */ /* 0x000ee2000c1e9900 */
[----:B------:R-:W-:Y:S01]  /*02c0*/  IADD3 R6, PT, PT, R6, 0x2, RZ ;  /* 0x0000000206067810 */ /* 0x000fe20007ffe0ff */
[C---:B--2---:R-:W-:Y:S01]  /*02d0*/  FFMA R12, R7.reuse, R7, 1 ;  /* 0x3f800000070c7423 */ /* 0x044fe20000000007 */
[----:B------:R-:W-:-:S03]  /*02e0*/  FSETP.GT.AND P1, PT, |R7|, 8388608, PT ;  /* 0x4b0000000700780b */ /* 0x000fc60003f24200 */
[----:B------:R-:W0:Y:S01]  /*02f0*/  MUFU.RSQ R13, R12 ;  /* 0x0000000c000d7308 */ /* 0x000e220000001400 */
[C---:B---3--:R-:W-:Y:S01]  /*0300*/  FFMA R15, R8.reuse, R8, 1 ;  /* 0x3f800000080f7423 */ /* 0x048fe20000000008 */
[----:B------:R-:W-:-:S06]  /*0310*/  FSETP.GT.AND P0, PT, |R8|, 8388608, PT ;  /* 0x4b0000000800780b */ /* 0x000fcc0003f04200 */
[----:B------:R-:W1:Y:S01]  /*0320*/  MUFU.RSQ R16, R15 ;  /* 0x0000000f00107308 */ /* 0x000e620000001400 */
[----:B0-----:R-:W-:-:S07]  /*0330*/  FFMA R13, R12, R13, 1 ;  /* 0x3f8000000c0d7423 */ /* 0x001fce000000000d */
[----:B------:R-:W0:Y:S01]  /*0340*/  MUFU.RCP R14, R13 ;  /* 0x0000000d000e7308 */ /* 0x000e220000001000 */
[----:B-1----:R-:W-:Y:S01]  /*0350*/  FFMA R16, R15, R16, 1 ;  /* 0x3f8000000f107423 */ /* 0x002fe20000000010 */
[----:B------:R-:W-:-:S06]  /*0360*/  MOV R15, 0x3d39bf78 ;  /* 0x3d39bf78000f7802 */ /* 0x000fcc0000000f00 */
[----:B------:R-:W1:Y:S01]  /*0370*/  MUFU.RCP R17, R16 ;  /* 0x0000001000117308 */ /* 0x000e620000001000 */
[----:B0-----:R-:W-:-:S04]  /*0380*/  FMUL R14, |R7|, R14 ;  /* 0x0000000e070e7220 */ /* 0x001fc80000400200 */
[----:B------:R-:W-:Y:S01]  /*0390*/  FFMA R14, |R7|, R14, |R7| ;  /* 0x0000000e070e7223 */ /* 0x000fe20000000607 */
[----:B-1----:R-:W-:-:S04]  /*03a0*/  FMUL R17, |R8|, R17 ;  /* 0x0000001108117220 */ /* 0x002fc80000400200 */
[----:B------:R-:W-:Y:S01]  /*03b0*/  FSEL R18, |R7|, R14, P1 ;  /* 0x0000000e07127208 */ /* 0x000fe20000800200 */
[----:B------:R-:W-:Y:S02]  /*03c0*/  HFMA2 R14, -RZ, RZ, 1.625, 0 ;  /* 0x3e800000ff0e7431 */ /* 0x000fe400000001ff */
[----:B------:R-:W-:Y:S01]  /*03d0*/  FFMA R17, |R8|, R17, |R8| ;  /* 0x0000001108117223 */ /* 0x000fe20000000608 */
[C---:B------:R-:W-:Y:S01]  /*03e0*/  ISETP.GE.U32.AND P2, PT, R18.reuse, 0x7f800000, PT ;  /* 0x7f8000001200780c */ /* 0x040fe20003f46070 */
[----:B------:R-:W-:-:S03]  /*03f0*/  FADD.RZ R9, R18, 1 ;  /* 0x3f80000012097421 */ /* 0x000fc6000000c000 */
[----:B------:R-:W-:Y:S02]  /*0400*/  FSEL R17, |R8|, R17, P0 ;  /* 0x0000001108117208 */ /* 0x000fe40000000200 */
[----:B------:R-:W-:Y:S02]  /*0410*/  IADD3 R9, PT, PT, R9, -0x3f400000, RZ ;  /* 0xc0c0000009097810 */ /* 0x000fe40007ffe0ff */
[C---:B------:R-:W-:Y:S01]  /*0420*/  ISETP.GE.U32.AND P3, PT, R17.reuse, 0x7f800000, PT ;  /* 0x7f8000001100780c */ /* 0x040fe20003f66070 */
[----:B------:R-:W-:Y:S01]  /*0430*/  FADD.RZ R10, R17, 1 ;  /* 0x3f800000110a7421 */ /* 0x000fe2000000c000 */
[----:B------:R-:W-:Y:S02]  /*0440*/  LOP3.LUT R9, R9, 0xff800000, RZ, 0xc0, !PT ;  /* 0xff80000009097812 */ /* 0x000fe400078ec0ff */
[----:B------:R-:W-:Y:S02]  /*0450*/  ISETP.GT.AND P5, PT, R18, -0x40800000, P2 ;  /* 0xbf8000001200780c */ /* 0x000fe400017a4270 */
[----:B------:R-:W-:-:S02]  /*0460*/  IADD3 R10, PT, PT, R10, -0x3f400000, RZ ;  /* 0xc0c000000a0a7810 */ /* 0x000fc40007ffe0ff */
[----:B------:R-:W-:Y:S02]  /*0470*/  IADD3 R11, PT, PT, -R9, 0x40800000, RZ ;  /* 0x40800000090b7810 */ /* 0x000fe40007ffe1ff */
[----:B------:R-:W-:Y:S02]  /*0480*/  LOP3.LUT R12, R10, 0xff800000, RZ, 0xc0, !PT ;  /* 0xff8000000a0c7812 */ /* 0x000fe400078ec0ff */
[-C--:B------:R-:W-:Y:S01]  /*0490*/  IADD3 R10, PT, PT, R18, -R9.reuse, RZ ;  /* 0x80000009120a7210 */ /* 0x080fe20007ffe0ff */
[-C--:B------:R-:W-:Y:S01]  /*04a0*/  FFMA R11, R11, R14.reuse, -1 ;  /* 0xbf8000000b0b7423 */ /* 0x080fe2000000000e */
[----:B------:R-:W-:Y:S02]  /*04b0*/  IADD3 R13, PT, PT, -R12, 0x40800000, RZ ;  /* 0x408000000c0d7810 */ /* 0x000fe40007ffe1ff */
[----:B------:R-:W-:Y:S01]  /*04c0*/  I2FP.F32.S32 R9, R9 ;  /* 0x0000000900097245 */ /* 0x000fe20000201400 */
[----:B------:R-:W-:Y:S01]  /*04d0*/  FADD R10, R10, R11 ;  /* 0x0000000b0a0a7221 */ /* 0x000fe20000000000 */
[----:B------:R-:W-:Y:S01]  /*04e0*/  ISETP.GT.AND P6, PT, R17, -0x40800000, P3 ;  /* 0xbf8000001100780c */ /* 0x000fe20001fc4270 */
[----:B------:R-:W-:Y:S01]  /*04f0*/  FFMA R14, R13, R14, -1 ;  /* 0xbf8000000d0e7423 */ /* 0x000fe2000000000e */
[-C--:B------:R-:W-:Y:S01]  /*0500*/  IADD3 R13, PT, PT, R17, -R12.reuse, RZ ;  /* 0x8000000c110d7210 */ /* 0x080fe20007ffe0ff */
[----:B------:R-:W-:Y:S01]  /*0510*/  FFMA R11, R10, -R15, 0.10546888411045074463 ;  /* 0x3dd800120a0b7423 */ /* 0x000fe2000000080f */
[----:B------:R-:W-:Y:S01]  /*0520*/  FMUL R9, R9, 1.1920928955078125e-07 ;  /* 0x3400000009097820 */ /* 0x000fe20000400000 */
[----:B------:R-:W-:-:S02]  /*0530*/  I2FP.F32.S32 R12, R12 ;  /* 0x0000000c000c7245 */ /* 0x000fc40000201400 */
[----:B------:R-:W-:Y:S01]  /*0540*/  FADD R13, R13, R14 ;  /* 0x0000000e0d0d7221 */ /* 0x000fe20000000000 */
[----:B------:R-:W-:Y:S01]  /*0550*/  FFMA R11, R10, R11, -0.13229703903198242188 ;  /* 0xbe0778e00a0b7423 */ /* 0x000fe2000000000b */
[----:B------:R-:W-:Y:S01]  /*0560*/  @P2 FSETP.NEU.AND P4, PT, R18, RZ, PT ;  /* 0x000000ff1200220b */ /* 0x000fe20003f8d000 */
[----:B------:R-:W-:Y:S01]  /*0570*/  FMUL R12, R12, 1.1920928955078125e-07 ;  /* 0x340000000c0c7820 */ /* 0x000fe20000400000 */
[----:B------:R-:W-:Y:S01]  /*0580*/  FFMA R14, R13, -R15, 0.10546888411045074463 ;  /* 0x3dd800120d0e7423 */ /* 0x000fe2000000080f */
[----:B------:R-:W-:-:S03]  /*0590*/  FFMA R11, R10, R11, 0.14491446316242218018 ;  /* 0x3e1464750a0b7423 */ /* 0x000fc6000000000b */
[----:B------:R-:W-:Y:S01]  /*05a0*/  FFMA R14, R13, R14, -0.13229703903198242188 ;  /* 0xbe0778e00d0e7423 */ /* 0x000fe2000000000e */
[----:B------:R-:W-:-:S03]  /*05b0*/  FFMA R11, R10, R11, -0.16641564667224884033 ;  /* 0xbe2a68dd0a0b7423 */ /* 0x000fc6000000000b */
[----:B------:R-:W-:Y:S01]  /*05c0*/  FFMA R14, R13, R14, 0.14491446316242218018 ;  /* 0x3e1464750d0e7423 */ /* 0x000fe2000000000e */
[----:B------:R-:W-:-:S03]  /*05d0*/  FFMA R11, R10, R11, 0.19988867640495300293 ;  /* 0x3e4caf9e0a0b7423 */ /* 0x000fc6000000000b */
[----:B------:R-:W-:Y:S01]  /*05e0*/  FFMA R14, R13, R14, -0.16641564667224884033 ;  /* 0xbe2a68dd0d0e7423 */ /* 0x000fe2000000000e */
[----:B------:R-:W-:-:S03]  /*05f0*/  FFMA R11, R10, R11, -0.25000196695327758789 ;  /* 0xbe8000420a0b7423 */ /* 0x000fc6000000000b */
[----:B------:R-:W-:Y:S01]  /*0600*/  FFMA R14, R13, R14, 0.19988867640495300293 ;  /* 0x3e4caf9e0d0e7423 */ /* 0x000fe2000000000e */
[----:B------:R-:W-:-:S03]  /*0610*/  FFMA R11, R10, R11, 0.33333510160446166992 ;  /* 0x3eaaaae60a0b7423 */ /* 0x000fc6000000000b */
[----:B------:R-:W-:Y:S01]  /*0620*/  FFMA R14, R13, R14, -0.25000196695327758789 ;  /* 0xbe8000420d0e7423 */ /* 0x000fe2000000000e */
[----:B------:R-:W-:-:S03]  /*0630*/  FFMA R11, R10, R11, -0.5 ;  /* 0xbf0000000a0b7423 */ /* 0x000fc6000000000b */
[----:B------:R-:W-:Y:S01]  /*0640*/  FFMA R14, R13, R14, 0.33333510160446166992 ;  /* 0x3eaaaae60d0e7423 */ /* 0x000fe2000000000e */
[----:B------:R-:W-:-:S03]  /*0650*/  FMUL R11, R10, R11 ;  /* 0x0000000b0a0b7220 */ /* 0x000fc60000400000 */
[----:B------:R-:W-:Y:S01]  /*0660*/  FFMA R14, R13, R14, -0.5 ;  /* 0xbf0000000d0e7423 */ /* 0x000fe2000000000e */
[----:B------:R-:W-:-:S03]  /*0670*/  FFMA R10, R10, R11, R10 ;  /* 0x0000000b0a0a7223 */ /* 0x000fc6000000000a */
[----:B------:R-:W-:Y:S01]  /*0680*/  FMUL R14, R13, R14 ;  /* 0x0000000e0d0e7220 */ /* 0x000fe20000400000 */
[----:B------:R-:W-:Y:S01]  /*0690*/  FFMA R9, R9, 0.69314718246459960938, R10 ;  /* 0x3f31721809097823 */ /* 0x000fe2000000000a */
[----:B------:R-:W-:Y:S02]  /*06a0*/  @P2 MOV R10, 0x7f800000 ;  /* 0x7f800000000a2802 */ /* 0x000fe40000000f00 */
[----:B------:R-:W-:Y:S01]  /*06b0*/  FFMA R13, R13, R14, R13 ;  /* 0x0000000e0d0d7223 */ /* 0x000fe2000000000d */
[----:B------:R-:W-:Y:S02]  /*06c0*/  @P3 MOV R14, 0x7f800000 ;  /* 0x7f800000000e3802 */ /* 0x000fe40000000f00 */
[----:B------:R-:W-:Y:S01]  /*06d0*/  @P5 FFMA R9, R18, R10, +INF ;  /* 0x7f80000012095423 */ /* 0x000fe2000000000a */
[----:B------:R-:W-:Y:S01]  /*06e0*/  FFMA R12, R12, 0.69314718246459960938, R13 ;  /* 0x3f3172180c0c7823 */ /* 0x000fe2000000000d */
[C---:B------:R-:W-:Y:S01]  /*06f0*/  @P3 FSETP.NEU.AND P5, PT, R17.reuse, RZ, PT ;  /* 0x000000ff1100320b */ /* 0x040fe20003fad000 */
[----:B------:R-:W-:-:S02]  /*0700*/  @P6 FFMA R12, R17, R14, +INF ;  /* 0x7f800000110c6423 */ /* 0x000fc4000000000e */
[----:B------:R-:W-:-:S03]  /*0710*/  @P2 FSEL R9, R9, -RZ, P4 ;  /* 0x800000ff09092208 */ /* 0x000fc60002000000 */
[----:B------:R-:W-:Y:S02]  /*0720*/  @P3 FSEL R12, R12, -RZ, P5 ;  /* 0x800000ff0c0c3208 */ /* 0x000fe40002800000 */
[----:B------:R-:W-:Y:S01]  /*0730*/  @P1 FADD R9, R9, 0.69314718246459960938 ;  /* 0x3f31721809091421 */ /* 0x000fe20000000000 */
[----:B------:R-:W-:Y:S02]  /*0740*/  FSETP.NAN.AND P1, PT, |R8|, |R8|, PT ;  /* 0x400000080800720b */ /* 0x000fe40003f28200 */
[----:B------:R-:W-:Y:S01]  /*0750*/  @P0 FADD R12, R12, 0.69314718246459960938 ;  /* 0x3f3172180c0c0421 */ /* 0x000fe20000000000 */
[----:B------:R-:W-:Y:S02]  /*0760*/  FSETP.NAN.AND P0, PT, |R7|, |R7|, PT ;  /* 0x400000070700720b */ /* 0x000fe40003f08200 */
[----:B------:R-:W-:Y:S02]  /*0770*/  LOP3.LUT R7, R9, 0x80000000, R7, 0xb8, !PT ;  /* 0x8000000009077812 */ /* 0x000fe400078eb807 */
[----:B------:R-:W-:-:S02]  /*0780*/  LOP3.LUT R8, R12, 0x80000000, R8, 0xb8, !PT ;  /* 0x800000000c087812 */ /* 0x000fc400078eb808 */
[----:B------:R-:W-:Y:S02]  /*0790*/  FSEL R7, R7, R9, !P0 ;  /* 0x0000000907077208 */ /* 0x000fe40004000000 */
[----:B------:R-:W-:-:S03]  /*07a0*/  FSEL R9, R8, R12, !P1 ;  /* 0x0000000c08097208 */ /* 0x000fc60004800000 */
[----:B------:R0:W-:Y:S01]  /*07b0*/  STS [R0+UR4], R7 ;  /* 0x0000000700007988 */ /* 0x0001e20008000804 */
[----:B------:R-:W-:-:S03]  /*07c0*/  UIADD3 UR4, UPT, UPT, UR4, 0x10, URZ ;  /* 0x0000001004047890 */ /* 0x000fc6000fffe0ff */
[----:B------:R0:W-:Y:S01]  /*07d0*/  STS [R0+UR5], R9 ;  /* 0x0000000900007988 */ /* 0x0001e20008000805 */
[----:B------:R-:W-:-:S04]  /*07e0*/  UIADD3 UR5, UPT, UPT, UR5, 0x10, URZ ;  /* 0x0000001005057890 */ /* 0x000fc8000fffe0ff */
[----:B------:R-:W-:-:S09]  /*07f0*/  UISETP.NE.AND UP0, UPT, UR5, 0x148, UPT ;  /* 0x000001480500788c */ /* 0x000fd2000bf05270 */
[----:B0-----:R-:W-:Y:S05]  /*0800*/  BRA.U UP0, `(.L_x_1) ;  /* 0xfffffff900347547 */ /* 0x001fea000b83ffff */
[----:B------:R-:W0:Y:S02]  /*0810*/  LDC.64 R2, c[0x0][0x390] ;  /* 0x0000e400ff027b82 */ /* 0x000e240000000a00 */
[----:B0-----:R-:W-:-:S05]  /*0820*/  IMAD.WIDE.U32 R2, R44, 0x4, R2 ;  /* 0x000000042c027825 */ /* 0x001fca00078e0002 */
[----:B------:R-:W2:Y:S04]  /*0830*/  LDG.E.CONSTANT R0, desc[UR6][R2.64] ;  /* 0x0000000602007981 */ /* 0x000ea8000c1e9900 */
[----:B------:R-:W3:Y:S04]  /*0840*/  LDG.E.CONSTANT R4, desc[UR6][R2.64+0x8] ;  /* 0x0000080602047981 */ /* 0x000ee8000c1e9900 */
[----:B------:R-:W4:Y:S04]  /*0850*/  LDG.E.CONSTANT R6, desc[UR6][R2.64+0x10] ;  /* 0x0000100602067981 */ /* 0x000f28000c1e9900 */
[----:B------:R-:W5:Y:S04]  /*0860*/  LDG.E.CONSTANT R8, desc[UR6][R2.64+0x18] ;  /* 0x0000180602087981 */ /* 0x000f68000c1e9900 */
        /* <DEDUP_REMOVED lines=15> */
[----:B------:R-:W5:Y:S01]  /*0960*/  LDG.E.CONSTANT R40, desc[UR6][R2.64+0x98] ;  /* 0x0000980602287981 */ /* 0x000f62000c1e9900 */
[----:B------:R-:W0:Y:S01]  /*0970*/  S2UR UR5, SR_CgaCtaId ;  /* 0x00000000000579c3 */ /* 0x000e220000008800 */
[----:B------:R-:W-:Y:S01]  /*0980*/  UMOV UR4, 0x400 ;  /* 0x0000040000047882 */ /* 0x000fe20000000000 */
[----:B------:R-:W-:Y:S01]  /*0990*/  IMAD R54, R44, 0xa0, R5 ;  /* 0x000000a02c367824 */ /* 0x000fe200078e0205 */
[----:B------:R-:W-:-:S04]  /*09a0*/  UIADD3 UR4, UPT, UPT, UR4, 0x140, URZ ;  /* 0x0000014004047890 */ /* 0x000fc8000fffe0ff */
[----:B0-----:R-:W-:-:S06]  /*09b0*/  ULEA UR4, UR5, UR4, 0x18 ;  /* 0x0000000405047291 */ /* 0x001fcc000f8ec0ff */
[----:B------:R-:W-:-:S05]  /*09c0*/  LEA R9, R44, UR4, 0x2 ;  /* 0x000000042c097c11 */ /* 0x000fca000f8e10ff */
[C---:B------:R-:W-:Y:S01]  /*09d0*/  IMAD R45, R44.reuse, 0x4c, R9 ;  /* 0x0000004c2c2d7824 */ /* 0x040fe200078e0209 */
[----:B------:R-:W-:Y:S01]  /*09e0*/  LEA R44, R44, UR8, 0x4 ;  /* 0x000000082c2c7c11 */ /* 0x000fe2000f8e20ff */
[----:B--2---:R-:W-:Y:S04]  /*09f0*/  STS [R9], R0 ;  /* 0x0000000009007388 */ /* 0x004fe80000000800 */
[----:B---3--:R-:W-:Y:S04]  /*0a00*/  STS [R9+0x8], R4 ;  /* 0x0000080409007388 */ /* 0x008fe80000000800 */
[----:B----4-:R-:W-:Y:S04]  /*0a10*/  STS [R9+0x10], R6 ;  /* 0x0000100609007388 */ /* 0x010fe80000000800 */
[----:B-----5:R-:W-:Y:S04]  /*0a20*/  STS [R9+0x18], R8 ;  /* 0x0000180809007388 */ /* 0x020fe80000000800 */
[----:B------:R-:W-:Y:S04]  /*0a30*/  STS [R9+0x20], R10 ;  /* 0x0000200a09007388 */ /* 0x000fe80000000800 */
        /* <DEDUP_REMOVED lines=14> */
[----:B------:R-:W-:Y:S01]  /*0b20*/  STS [R9+0x98], R40 ;  /* 0x0000982809007388 */ /* 0x000fe20000000800 */
[----:B------:R-:W-:Y:S06]  /*0b30*/  BAR.SYNC.DEFER_BLOCKING 0x0 ;  /* 0x0000000000007b1d */ /* 0x000fec0000010000 */
[----:B------:R-:W-:Y:S04]  /*0b40*/  LDS R2, [R45] ;  /* 0x000000002d027984 */ /* 0x000fe80000000800 */
[----:B------:R-:W0:Y:S04]  /*0b50*/  LDS.128 R4, [R54] ;  /* 0x0000000036047984 */ /* 0x000e280000000c00 */
[----:B------:R-:W1:Y:S04]  /*0b60*/  LDS.128 R12, [R54+0x10] ;  /* 0x00001000360c7984 */ /* 0x000e680000000c00 */
[----:B------:R-:W2:Y:S04]  /*0b70*/  LDS R3, [R45+0x4] ;  /* 0x000004002d037984 */ /* 0x000ea80000000800 */
[----:B------:R-:W3:Y:S04]  /*0b80*/  LDS R52, [R45+0x8] ;  /* 0x000008002d347984 */ /* 0x000ee80000000800 */
[----:B------:R-:W-:Y:S04]  /*0b90*/  LDS R0, [R45+0x14] ;  /* 0x000014002d007984 */ /* 0x000fe80000000800 */
[----:B------:R-:W4:Y:S04]  /*0ba0*/  LDS.128 R20, [R54+0x20] ;  /* 0x0000200036147984 */ /* 0x000f280000000c00 */
[----:B------:R-:W5:Y:S04]  /*0bb0*/  LDS.128 R16, [R54+0x30] ;  /* 0x0000300036107984 */ /* 0x000f680000000c00 */
[----:B------:R-:W5:Y:S04]  /*0bc0*/  LDS R48, [R45+0x18] ;  /* 0x000018002d307984 */ /* 0x000f680000000800 */
[----:B------:R-:W5:Y:S04]  /*0bd0*/  LDS R47, [R45+0x1c] ;  /* 0x00001c002d2f7984 */ /* 0x000f680000000800 */
[----:B------:R-:W5:Y:S01]  /*0be0*/  LDS R46, [R45+0xc] ;  /* 0x00000c002d2e7984 */ /* 0x000f620000000800 */
[----:B0-----:R-:W-:-:S03]  /*0bf0*/  FFMA R4, R4, R2, RZ ;  /* 0x0000000204047223 */ /* 0x001fc600000000ff */
[----:B------:R-:W0:Y:S01]  /*0c00*/  LDS R50, [R45+0x20] ;  /* 0x000020002d327984 */ /* 0x000e220000000800 */
[----:B-1----:R-:W-:-:S03]  /*0c10*/  FFMA R2, R2, R13, RZ ;  /* 0x0000000d02027223 */ /* 0x002fc600000000ff */
[----:B------:R-:W1:Y:S01]  /*0c20*/  LDS R49, [R45+0x10] ;  /* 0x000010002d317984 */ /* 0x000e620000000800 */
[C---:B--2---:R-:W-:Y:S01]  /*0c30*/  FFMA R5, R3.reuse, R5, R4 ;  /* 0x0000000503057223 */ /* 0x044fe20000000004 */
[----:B------:R-:W-:Y:S02]  /*0c40*/  FFMA R55, R3, R14, R2 ;  /* 0x0000000e03377223 */ /* 0x000fe40000000002 */
[----:B------:R-:W-:Y:S01]  /*0c50*/  LDS.128 R8, [R54+0x50] ;  /* 0x0000500036087984 */ /* 0x000fe20000000c00 */
[C---:B---3--:R-:W-:Y:S01]  /*0c60*/  FFMA R53, R52.reuse, R6, R5 ;  /* 0x0000000634357223 */ /* 0x048fe20000000005 */
[----:B------:R-:W-:Y:S02]  /*0c70*/  FFMA R55, R52, R15, R55 ;  /* 0x0000000f34377223 */ /* 0x000fe40000000037 */
[----:B------:R-:W2:Y:S01]  /*0c80*/  LDS R3, [R45+0x28] ;  /* 0x000028002d037984 */ /* 0x000ea20000000800 */
[----:B------:R-:W3:Y:S03]  /*0c90*/  LDC.64 R4, c[0x0][0x380] ;  /* 0x0000e000ff047b82 */ /* 0x000ee60000000a00 */
[----:B------:R-:W2:Y:S01]  /*0ca0*/  LDS.128 R28, [R54+0x60] ;  /* 0x00006000361c7984 */ /* 0x000ea20000000c00 */
[----:B----4-:R-:W-:-:S03]  /*0cb0*/  FFMA R57, R22, R0, RZ ;  /* 0x0000000016397223 */ /* 0x010fc600000000ff */
[----:B------:R-:W-:Y:S01]  /*0cc0*/  LDS R2, [R45+0x3c] ;  /* 0x00003c002d027984 */ /* 0x000fe20000000800 */
[----:B-----5:R-:W-:-:S03]  /*0cd0*/  FFMA R59, R0, R19, RZ ;  /* 0x00000013003b7223 */ /* 0x020fc600000000ff */
[----:B------:R-:W4:Y:S01]  /*0ce0*/  LDS.128 R32, [R54+0x70] ;  /* 0x0000700036207984 */ /* 0x000f220000000c00 */
[----:B------:R-:W-:-:S03]  /*0cf0*/  FFMA R23, R48, R23, R57 ;  /* 0x0000001730177223 */ /* 0x000fc60000000039 */
[----:B------:R-:W5:Y:S01]  /*0d00*/  LDS.128 R36, [R54+0x80] ;  /* 0x0000800036247984 */ /* 0x000f620000000c00 */
[----:B------:R-:W-:-:S03]  /*0d10*/  FFMA R23, R16, R47, R23 ;  /* 0x0000002f10177223 */ /* 0x000fc60000000017 */
[----:B------:R-:W3:Y:S01]  /*0d20*/  LDS R14, [R45+0x2c] ;  /* 0x00002c002d0e7984 */ /* 0x000ee20000000800 */
[C---:B------:R-:W-:Y:S01]  /*0d30*/  FFMA R7, R46.reuse, R7, R53 ;  /* 0x000000072e077223 */ /* 0x040fe20000000035 */
[----:B------:R-:W-:Y:S02]  /*0d40*/  FFMA R20, R46, R20, R55 ;  /* 0x000000142e147223 */ /* 0x000fe40000000037 */
[----:B------:R-:W3:Y:S01]  /*0d50*/  LDS.128 R24, [R54+0x40] ;  /* 0x0000400036187984 */ /* 0x000ee20000000c00 */
[----:B0-----:R-:W-:-:S03]  /*0d60*/  FFMA R16, R50, R17, R23 ;  /* 0x0000001132107223 */ /* 0x001fc60000000017 */
[----:B------:R-:W0:Y:S01]  /*0d70*/  LDS R6, [R45+0x40] ;  /* 0x000040002d067984 */ /* 0x000e220000000800 */
[----:B-1----:R-:W-:-:S03]  /*0d80*/  FFMA R17, R12, R49, R7 ;  /* 0x000000310c117223 */ /* 0x002fc60000000007 */
[----:B------:R-:W1:Y:S01]  /*0d90*/  LDS.128 R40, [R54+0x90] ;  /* 0x0000900036287984 */ /* 0x000e620000000c00 */
[----:B------:R-:W-:-:S03]  /*0da0*/  FFMA R49, R49, R21, R20 ;  /* 0x0000001531317223 */ /* 0x000fc60000000014 */
[----:B------:R-:W1:Y:S04]  /*0db0*/  LDS R51, [R45+0x30] ;  /* 0x000030002d337984 */ /* 0x000e680000000800 */
[----:B------:R-:W1:Y:S01]  /*0dc0*/  LDS R52, [R45+0x44] ;  /* 0x000044002d347984 */ /* 0x000e620000000800 */
[----:B--2---:R-:W-:-:S03]  /*0dd0*/  FFMA R7, R8, R3, RZ ;  /* 0x0000000308077223 */ /* 0x004fc600000000ff */
[----:B------:R-:W2:Y:S01]  /*0de0*/  LDS R15, [R45+0x34] ;  /* 0x000034002d0f7984 */ /* 0x000ea20000000800 */
[----:B------:R-:W-:-:S03]  /*0df0*/  FFMA R29, R3, R29, RZ ;  /* 0x0000001d031d7223 */ /* 0x000fc600000000ff */
[----:B------:R-:W2:Y:S04]  /*0e00*/  LDS R22, [R45+0x48] ;  /* 0x000048002d167984 */ /* 0x000ea80000000800 */
[----:B------:R-:W2:Y:S01]  /*0e10*/  LDS R13, [R45+0x24] ;  /* 0x000024002d0d7984 */ /* 0x000ea20000000800 */
[----:B----4-:R-:W-:-:S03]  /*0e20*/  FFMA R3, R34, R2, RZ ;  /* 0x0000000222037223 */ /* 0x010fc600000000ff */
[----:B------:R-:W4:Y:S01]  /*0e30*/  LDS R0, [R45+0x38] ;  /* 0x000038002d007984 */ /* 0x000f220000000800 */
[----:B-----5:R-:W-:-:S03]  /*0e40*/  FFMA R39, R2, R39, RZ ;  /* 0x0000002702277223 */ /* 0x020fc600000000ff */
[----:B------:R-:W5:Y:S01]  /*0e50*/  LDS R19, [R45+0x4c] ;  /* 0x00004c002d137984 */ /* 0x000f620000000800 */
[C---:B---3--:R-:W-:Y:S01]  /*0e60*/  FFMA R2, R14.reuse, R9, R7 ;  /* 0x000000090e027223 */ /* 0x048fe20000000007 */
[----:B------:R-:W-:Y:S01]  /*0e70*/  FFMA R30, R14, R30, R29 ;  /* 0x0000001e0e1e7223 */ /* 0x000fe2000000001d */
[----:B------:R-:W-:Y:S01]  /*0e80*/  FFMA R24, R48, R24, R59 ;  /* 0x0000001830187223 */ /* 0x000fe2000000003b */
[----:B0-----:R-:W-:-:S03]  /*0e90*/  FFMA R3, R6, R35, R3 ;  /* 0x0000002306037223 */ /* 0x001fc60000000003 */
[----:B------:R-:W-:Y:S01]  /*0ea0*/  FFMA R25, R47, R25, R24 ;  /* 0x000000192f197223 */ /* 0x000fe20000000018 */
[----:B------:R-:W-:Y:S01]  /*0eb0*/  SHF.L.U32 R47, R44, 0x1, RZ ;  /* 0x000000012c2f7819 */ /* 0x000fe200000006ff */
[----:B-1----:R-:W-:Y:S02]  /*0ec0*/  FFMA R39, R6, R40, R39 ;  /* 0x0000002806277223 */ /* 0x002fe40000000027 */
[----:B------:R-:W-:Y:S02]  /*0ed0*/  FFMA R26, R50, R26, R25 ;  /* 0x0000001a321a7223 */ /* 0x000fe40000000019 */
[----:B------:R-:W-:-:S04]  /*0ee0*/  IMAD.WIDE.U32 R4, R47, 0x4, R4 ;  /* 0x000000042f047825 */ /* 0x000fc800078e0004 */
[C---:B------:R-:W-:Y:S01]  /*0ef0*/  FFMA R2, R51.reuse, R10, R2 ;  /* 0x0000000a33027223 */ /* 0x040fe20000000002 */
[----:B------:R-:W-:Y:S01]  /*0f00*/  FFMA R31, R51, R31, R30 ;  /* 0x0000001f331f7223 */ /* 0x000fe2000000001e */
[----:B------:R-:W-:Y:S01]  /*0f10*/  FFMA R3, R36, R52, R3 ;  /* 0x0000003424037223 */ /* 0x000fe20000000003 */
[----:B------:R-:W-:Y:S01]  /*0f20*/  FFMA R39, R52, R41, R39 ;  /* 0x0000002934277223 */ /* 0x000fe20000000027 */
[----:B------:R-:W-:Y:S01]  /*0f30*/  STG.E desc[UR6][R4.64], R17 ;  /* 0x0000001104007986 */ /* 0x000fe2000c101906 */
[C---:B--2---:R-:W-:Y:S01]  /*0f40*/  FFMA R11, R15.reuse, R11, R2 ;  /* 0x0000000b0f0b7223 */ /* 0x044fe20000000002 */
[----:B------:R-:W-:Y:S02]  /*0f50*/  FFMA R31, R15, R32, R31 ;  /* 0x000000200f1f7223 */ /* 0x000fe4000000001f */
[----:B------:R-:W-:Y:S01]  /*0f60*/  STG.E desc[UR6][R4.64+0x4], R49 ;  /* 0x0000043104007986 */ /* 0x000fe2000c101906 */
[C---:B------:R-:W-:Y:S01]  /*0f70*/  FFMA R2, R22.reuse, R37, R3 ;  /* 0x0000002516027223 */ /* 0x040fe20000000003 */
[----:B------:R-:W-:Y:S01]  /*0f80*/  FFMA R42, R22, R42, R39 ;  /* 0x0000002a162a7223 */ /* 0x000fe20000000027 */
[C---:B------:R-:W-:Y:S01]  /*0f90*/  FFMA R21, R13.reuse, R18, R16 ;  /* 0x000000120d157223 */ /* 0x040fe20000000010 */
[----:B------:R-:W-:Y:S01]  /*0fa0*/  FFMA R27, R13, R27, R26 ;  /* 0x0000001b0d1b7223 */ /* 0x000fe2000000001a */
[----:B----4-:R-:W-:Y:S01]  /*0fb0*/  FFMA R11, R28, R0, R11 ;  /* 0x000000001c0b7223 */ /* 0x010fe2000000000b */
[----:B------:R-:W-:-:S02]  /*0fc0*/  FFMA R31, R0, R33, R31 ;  /* 0x00000021001f7223 */ /* 0x000fc4000000001f */
[----:B------:R-:W-:Y:S01]  /*0fd0*/  STG.E desc[UR6][R4.64+0x20], R21 ;  /* 0x0000201504007986 */ /* 0x000fe2000c101906 */
[C---:B-----5:R-:W-:Y:S01]  /*0fe0*/  FFMA R3, R19.reuse, R38, R2 ;  /* 0x0000002613037223 */ /* 0x060fe20000000002 */
[----:B------:R-:W-:Y:S02]  /*0ff0*/  FFMA R43, R19, R43, R42 ;  /* 0x0000002b132b7223 */ /* 0x000fe4000000002a */
[----:B------:R-:W-:Y:S04]  /*1000*/  STG.E desc[UR6][R4.64+0x24], R27 ;  /* 0x0000241b04007986 */ /* 0x000fe8000c101906 */
[----:B------:R-:W-:Y:S04]  /*1010*/  STG.E desc[UR6][R4.64+0x40], R11 ;  /* 0x0000400b04007986 */ /* 0x000fe8000c101906 */
[----:B------:R-:W-:Y:S04]  /*1020*/  STG.E desc[UR6][R4.64+0x44], R31 ;  /* 0x0000441f04007986 */ /* 0x000fe8000c101906 */
[----:B------:R-:W-:Y:S04]  /*1030*/  STG.E desc[UR6][R4.64+0x60], R3 ;  /* 0x0000600304007986 */ /* 0x000fe8000c101906 */
[----:B------:R-:W-:Y:S01]  /*1040*/  STG.E desc[UR6][R4.64+0x64], R43 ;  /* 0x0000642b04007986 */ /* 0x000fe2000c101906 */
[----:B------:R-:W-:Y:S05]  /*1050*/  EXIT ;  /* 0x000000000000794d */ /* 0x000fea0003800000 */
.L_x_2:
        /* <DEDUP_REMOVED lines=10> */
.L_x_4:


//--------------------- .nv.shared.reserved.0     --------------------------
	.section	.nv.shared.reserved.0,"aw",@nobits
	.weak		__nv_reservedSMEM_offset_0_alias
	.size		__nv_reservedSMEM_offset_0_alias, 0, 64
	.other		__nv_reservedSMEM_offset_0_alias,@"STO_CUDA_RESERVED_SHARED STV_DEFAULT"
__nv_reservedSMEM_offset_0_alias:
	.zero		0
	.zero		64


//--------------------- .nv.shared.default_function_kernel_1 --------------------------
	.section	.nv.shared.default_function_kernel_1,"aw",@nobits
	.sectionflags	@""
	.align	4
.nv.shared.default_function_kernel_1:
	.zero		1504


//--------------------- .nv.constant0.default_function_kernel --------------------------
	.section	.nv.constant0.default_function_kernel,"a",@progbits
	.sectionflags	@""
	.align	4
.nv.constant0.default_function_kernel:
	.zero		912


//--------------------- .nv.constant0.default_function_kernel_1 --------------------------
	.section	.nv.constant0.default_function_kernel_1,"a",@progbits
	.sectionflags	@""
	.align	4
.nv.constant0.default_function_kernel_1:
	.zero		920


//--------------------- SYMBOLS --------------------------

	.type		.nv.reservedSmem.offset0,@object
	.size		.nv.reservedSmem.offset0,0x4
	.type		.nv.reservedSmem.cap,@object
	.size		.nv.reservedSmem.cap,0x4
